//
// Generated by NVIDIA NVVM Compiler
//
// Compiler Build ID: CL-36424714
// Cuda compilation tools, release 13.0, V13.0.88
// Based on NVVM 20.0.0
//

.version 9.0
.target sm_100
.address_size 64

	// .globl	_Z21matrixVectorMulKernelPfS_S_i

.visible .entry _Z21matrixVectorMulKernelPfS_S_i(
	.param .u64 .ptr .align 1 _Z21matrixVectorMulKernelPfS_S_i_param_0,
	.param .u64 .ptr .align 1 _Z21matrixVectorMulKernelPfS_S_i_param_1,
	.param .u64 .ptr .align 1 _Z21matrixVectorMulKernelPfS_S_i_param_2,
	.param .u32 _Z21matrixVectorMulKernelPfS_S_i_param_3
)
{
	.reg .pred 	%p<11>;
	.reg .b32 	%r<37>;
	.reg .b32 	%f<112>;
	.reg .b64 	%rd<31>;

	ld.param.u64 	%rd11, [_Z21matrixVectorMulKernelPfS_S_i_param_0];
	ld.param.u64 	%rd12, [_Z21matrixVectorMulKernelPfS_S_i_param_1];
	ld.param.u64 	%rd10, [_Z21matrixVectorMulKernelPfS_S_i_param_2];
	ld.param.u32 	%r23, [_Z21matrixVectorMulKernelPfS_S_i_param_3];
	cvta.to.global.u64 	%rd1, %rd12;
	cvta.to.global.u64 	%rd2, %rd11;
	mov.u32 	%r24, %ctaid.x;
	mov.u32 	%r25, %ntid.x;
	mov.u32 	%r26, %tid.x;
	mad.lo.s32 	%r1, %r24, %r25, %r26;
	setp.ge.s32 	%p1, %r1, %r23;
	@%p1 bra 	$L__BB0_15;
	setp.lt.s32 	%p2, %r23, 1;
	mov.f32 	%f111, 0f00000000;
	@%p2 bra 	$L__BB0_14;
	mul.lo.s32 	%r2, %r23, %r1;
	and.b32  	%r3, %r23, 15;
	setp.lt.u32 	%p3, %r23, 16;
	mov.f32 	%f111, 0f00000000;
	mov.b32 	%r33, 0;
	@%p3 bra 	$L__BB0_5;
	and.b32  	%r33, %r23, 2147483632;
	neg.s32 	%r31, %r33;
	add.s64 	%rd3, %rd2, 32;
	add.s64 	%rd29, %rd1, 32;
	mov.f32 	%f111, 0f00000000;
	mov.u32 	%r30, %r2;
$L__BB0_4:
	.pragma "nounroll";
	mul.wide.s32 	%rd13, %r30, 4;
	add.s64 	%rd14, %rd3, %rd13;
	ld.global.f32 	%f18, [%rd14+-32];
	ld.global.f32 	%f19, [%rd29+-32];
	fma.rn.f32 	%f20, %f18, %f19, %f111;
	ld.global.f32 	%f21, [%rd14+-28];
	ld.global.f32 	%f22, [%rd29+-28];
	fma.rn.f32 	%f23, %f21, %f22, %f20;
	ld.global.f32 	%f24, [%rd14+-24];
	ld.global.f32 	%f25, [%rd29+-24];
	fma.rn.f32 	%f26, %f24, %f25, %f23;
	ld.global.f32 	%f27, [%rd14+-20];
	ld.global.f32 	%f28, [%rd29+-20];
	fma.rn.f32 	%f29, %f27, %f28, %f26;
	ld.global.f32 	%f30, [%rd14+-16];
	ld.global.f32 	%f31, [%rd29+-16];
	fma.rn.f32 	%f32, %f30, %f31, %f29;
	ld.global.f32 	%f33, [%rd14+-12];
	ld.global.f32 	%f34, [%rd29+-12];
	fma.rn.f32 	%f35, %f33, %f34, %f32;
	ld.global.f32 	%f36, [%rd14+-8];
	ld.global.f32 	%f37, [%rd29+-8];
	fma.rn.f32 	%f38, %f36, %f37, %f35;
	ld.global.f32 	%f39, [%rd14+-4];
	ld.global.f32 	%f40, [%rd29+-4];
	fma.rn.f32 	%f41, %f39, %f40, %f38;
	ld.global.f32 	%f42, [%rd14];
	ld.global.f32 	%f43, [%rd29];
	fma.rn.f32 	%f44, %f42, %f43, %f41;
	ld.global.f32 	%f45, [%rd14+4];
	ld.global.f32 	%f46, [%rd29+4];
	fma.rn.f32 	%f47, %f45, %f46, %f44;
	ld.global.f32 	%f48, [%rd14+8];
	ld.global.f32 	%f49, [%rd29+8];
	fma.rn.f32 	%f50, %f48, %f49, %f47;
	ld.global.f32 	%f51, [%rd14+12];
	ld.global.f32 	%f52, [%rd29+12];
	fma.rn.f32 	%f53, %f51, %f52, %f50;
	ld.global.f32 	%f54, [%rd14+16];
	ld.global.f32 	%f55, [%rd29+16];
	fma.rn.f32 	%f56, %f54, %f55, %f53;
	ld.global.f32 	%f57, [%rd14+20];
	ld.global.f32 	%f58, [%rd29+20];
	fma.rn.f32 	%f59, %f57, %f58, %f56;
	ld.global.f32 	%f60, [%rd14+24];
	ld.global.f32 	%f61, [%rd29+24];
	fma.rn.f32 	%f62, %f60, %f61, %f59;
	ld.global.f32 	%f63, [%rd14+28];
	ld.global.f32 	%f64, [%rd29+28];
	fma.rn.f32 	%f111, %f63, %f64, %f62;
	add.s32 	%r31, %r31, 16;
	add.s32 	%r30, %r30, 16;
	add.s64 	%rd29, %rd29, 64;
	setp.ne.s32 	%p4, %r31, 0;
	@%p4 bra 	$L__BB0_4;
$L__BB0_5:
	setp.eq.s32 	%p5, %r3, 0;
	@%p5 bra 	$L__BB0_14;
	and.b32  	%r11, %r23, 7;
	setp.lt.u32 	%p6, %r3, 8;
	@%p6 bra 	$L__BB0_8;
	add.s32 	%r28, %r33, %r2;
	mul.wide.s32 	%rd15, %r28, 4;
	add.s64 	%rd16, %rd2, %rd15;
	ld.global.f32 	%f66, [%rd16];
	mul.wide.u32 	%rd17, %r33, 4;
	add.s64 	%rd18, %rd1, %rd17;
	ld.global.f32 	%f67, [%rd18];
	fma.rn.f32 	%f68, %f66, %f67, %f111;
	ld.global.f32 	%f69, [%rd16+4];
	ld.global.f32 	%f70, [%rd18+4];
	fma.rn.f32 	%f71, %f69, %f70, %f68;
	ld.global.f32 	%f72, [%rd16+8];
	ld.global.f32 	%f73, [%rd18+8];
	fma.rn.f32 	%f74, %f72, %f73, %f71;
	ld.global.f32 	%f75, [%rd16+12];
	ld.global.f32 	%f76, [%rd18+12];
	fma.rn.f32 	%f77, %f75, %f76, %f74;
	ld.global.f32 	%f78, [%rd16+16];
	ld.global.f32 	%f79, [%rd18+16];
	fma.rn.f32 	%f80, %f78, %f79, %f77;
	ld.global.f32 	%f81, [%rd16+20];
	ld.global.f32 	%f82, [%rd18+20];
	fma.rn.f32 	%f83, %f81, %f82, %f80;
	ld.global.f32 	%f84, [%rd16+24];
	ld.global.f32 	%f85, [%rd18+24];
	fma.rn.f32 	%f86, %f84, %f85, %f83;
	ld.global.f32 	%f87, [%rd16+28];
	ld.global.f32 	%f88, [%rd18+28];
	fma.rn.f32 	%f111, %f87, %f88, %f86;
	add.s32 	%r33, %r33, 8;
$L__BB0_8:
	setp.eq.s32 	%p7, %r11, 0;
	@%p7 bra 	$L__BB0_14;
	and.b32  	%r14, %r23, 3;
	setp.lt.u32 	%p8, %r11, 4;
	@%p8 bra 	$L__BB0_11;
	add.s32 	%r29, %r33, %r2;
	mul.wide.s32 	%rd19, %r29, 4;
	add.s64 	%rd20, %rd2, %rd19;
	ld.global.f32 	%f90, [%rd20];
	mul.wide.u32 	%rd21, %r33, 4;
	add.s64 	%rd22, %rd1, %rd21;
	ld.global.f32 	%f91, [%rd22];
	fma.rn.f32 	%f92, %f90, %f91, %f111;
	ld.global.f32 	%f93, [%rd20+4];
	ld.global.f32 	%f94, [%rd22+4];
	fma.rn.f32 	%f95, %f93, %f94, %f92;
	ld.global.f32 	%f96, [%rd20+8];
	ld.global.f32 	%f97, [%rd22+8];
	fma.rn.f32 	%f98, %f96, %f97, %f95;
	ld.global.f32 	%f99, [%rd20+12];
	ld.global.f32 	%f100, [%rd22+12];
	fma.rn.f32 	%f111, %f99, %f100, %f98;
	add.s32 	%r33, %r33, 4;
$L__BB0_11:
	setp.eq.s32 	%p9, %r14, 0;
	@%p9 bra 	$L__BB0_14;
	mul.wide.u32 	%rd23, %r33, 4;
	add.s64 	%rd30, %rd1, %rd23;
	add.s32 	%r36, %r33, %r2;
	neg.s32 	%r35, %r14;
$L__BB0_13:
	.pragma "nounroll";
	mul.wide.s32 	%rd24, %r36, 4;
	add.s64 	%rd25, %rd2, %rd24;
	ld.global.f32 	%f101, [%rd25];
	ld.global.f32 	%f102, [%rd30];
	fma.rn.f32 	%f111, %f101, %f102, %f111;
	add.s64 	%rd30, %rd30, 4;
	add.s32 	%r36, %r36, 1;
	add.s32 	%r35, %r35, 1;
	setp.ne.s32 	%p10, %r35, 0;
	@%p10 bra 	$L__BB0_13;
$L__BB0_14:
	cvta.to.global.u64 	%rd26, %rd10;
	mul.wide.s32 	%rd27, %r1, 4;
	add.s64 	%rd28, %rd26, %rd27;
	st.global.f32 	[%rd28], %f111;
$L__BB0_15:
	ret;

}


// ===== COMPILED SASS (sm_100) =====

	.target	sm_100

	.elftype	@"ET_EXEC"


//--------------------- .note.nv.tkinfo           --------------------------
	.section	.note.nv.tkinfo,"",@"SHT_NOTE"
	.sectionflags	@"SHF_NOTE_NV_TKINFO"
	.tkinfo
        /*0018*/ 	.word	0x00000002
        /*0030*/ 	.string	""
        /*0030*/ 	.string	"ptxas"
        /*0030*/ 	.string	"Cuda compilation tools, release 13.0, V13.0.88"
        /*0030*/ 	.string	"Build cuda_13.0.r13.0/compiler.36424714_0"
        /*0030*/ 	.string	"-arch sm_100 -m 64 "



//--------------------- .note.nv.cuinfo           --------------------------
	.section	.note.nv.cuinfo,"",@"SHT_NOTE"
	.sectionflags	@"SHF_NOTE_NV_CUINFO"
        /*0018*/ 	.short	0x0002
        /*001a*/ 	.short	0x0064
        /*001c*/ 	.short	0x0082
	.zero		2


//--------------------- .nv.info                  --------------------------
	.section	.nv.info,"",@"SHT_CUDA_INFO"
	.align	4


	//----- nvinfo : EIATTR_REGCOUNT
	.align		4
        /*0000*/ 	.byte	0x04, 0x2f
        /*0002*/ 	.short	(.L_1 - .L_0)
	.align		4
.L_0:
        /*0004*/ 	.word	index@(_Z21matrixVectorMulKernelPfS_S_i)
        /*0008*/ 	.word	0x0000001e


	//----- nvinfo : EIATTR_FRAME_SIZE
	.align		4
.L_1:
        /*000c*/ 	.byte	0x04, 0x11
        /*000e*/ 	.short	(.L_3 - .L_2)
	.align		4
.L_2:
        /*0010*/ 	.word	index@(_Z21matrixVectorMulKernelPfS_S_i)
        /*0014*/ 	.word	0x00000000


	//----- nvinfo : EIATTR_MIN_STACK_SIZE
	.align		4
.L_3:
        /*0018*/ 	.byte	0x04, 0x12
        /*001a*/ 	.short	(.L_5 - .L_4)
	.align		4
.L_4:
        /*001c*/ 	.word	index@(_Z21matrixVectorMulKernelPfS_S_i)
        /*0020*/ 	.word	0x00000000
.L_5:


//--------------------- .nv.compat                --------------------------
	.section	.nv.compat,"",@"SHT_CUDA_COMPAT_INFO"
	.align	4
        /*0000*/ 	.byte	0x02, 0x09, 0x00, 0x00, 0x02, 0x02, 0x01, 0x00, 0x02, 0x05, 0x05, 0x00, 0x03, 0x07, 0x01, 0x01
        /*0010*/ 	.byte	0x02, 0x03, 0x00, 0x00, 0x02, 0x06, 0x01, 0x00, 0x04, 0x0b, 0x08, 0x00, 0x09, 0x00, 0x00, 0x00
        /*0020*/ 	.byte	0x00, 0x00, 0x00, 0x00


//--------------------- .nv.info._Z21matrixVectorMulKernelPfS_S_i --------------------------
	.section	.nv.info._Z21matrixVectorMulKernelPfS_S_i,"",@"SHT_CUDA_INFO"
	.sectionflags	@""
	.align	4


	//----- nvinfo : EIATTR_CUDA_API_VERSION
	.align		4
        /*0000*/ 	.byte	0x04, 0x37
        /*0002*/ 	.short	(.L_7 - .L_6)
.L_6:
        /*0004*/ 	.word	0x00000082


	//----- nvinfo : EIATTR_KPARAM_INFO
	.align		4
.L_7:
        /*0008*/ 	.byte	0x04, 0x17
        /*000a*/ 	.short	(.L_9 - .L_8)
.L_8:
        /*000c*/ 	.word	0x00000000
        /*0010*/ 	.short	0x0003
        /*0012*/ 	.short	0x0018
        /*0014*/ 	.byte	0x00, 0xf0, 0x11, 0x00


	//----- nvinfo : EIATTR_KPARAM_INFO
	.align		4
.L_9:
        /*0018*/ 	.byte	0x04, 0x17
        /*001a*/ 	.short	(.L_11 - .L_10)
.L_10:
        /*001c*/ 	.word	0x00000000
        /*0020*/ 	.short	0x0002
        /*0022*/ 	.short	0x0010
        /*0024*/ 	.byte	0x00, 0xf5, 0x21, 0x00


	//----- nvinfo : EIATTR_KPARAM_INFO
	.align		4
.L_11:
        /*0028*/ 	.byte	0x04, 0x17
        /*002a*/ 	.short	(.L_13 - .L_12)
.L_12:
        /*002c*/ 	.word	0x00000000
        /*0030*/ 	.short	0x0001
        /*0032*/ 	.short	0x0008
        /*0034*/ 	.byte	0x00, 0xf5, 0x21, 0x00


	//----- nvinfo : EIATTR_KPARAM_INFO
	.align		4
.L_13:
        /*0038*/ 	.byte	0x04, 0x17
        /*003a*/ 	.short	(.L_15 - .L_14)
.L_14:
        /*003c*/ 	.word	0x00000000
        /*0040*/ 	.short	0x0000
        /*0042*/ 	.short	0x0000
        /*0044*/ 	.byte	0x00, 0xf5, 0x21, 0x00


	//----- nvinfo : EIATTR_SPARSE_MMA_MASK
	.align		4
.L_15:
        /*0048*/ 	.byte	0x03, 0x50
        /*004a*/ 	.short	0x0000


	//----- nvinfo : EIATTR_MAXREG_COUNT
	.align		4
        /*004c*/ 	.byte	0x03, 0x1b
        /*004e*/ 	.short	0x00ff


	//----- nvinfo : EIATTR_MERCURY_ISA_VERSION
	.align		4
        /*0050*/ 	.byte	0x03, 0x5f
        /*0052*/ 	.short	0x0101


	//----- nvinfo : EIATTR_VRC_CTA_INIT_COUNT
	.align		4
        /*0054*/ 	.byte	0x02, 0x4a
	.zero		1
	.zero		1


	//----- nvinfo : EIATTR_EXIT_INSTR_OFFSETS
	.align		4
        /*0058*/ 	.byte	0x04, 0x1c
        /*005a*/ 	.short	(.L_17 - .L_16)


	//   ....[0]....
.L_16:
        /*005c*/ 	.word	0x00000070


	//   ....[1]....
        /*0060*/ 	.word	0x00000a80


	//----- nvinfo : EIATTR_CBANK_PARAM_SIZE
	.align		4
.L_17:
        /*0064*/ 	.byte	0x03, 0x19
        /*0066*/ 	.short	0x001c


	//----- nvinfo : EIATTR_PARAM_CBANK
	.align		4
        /*0068*/ 	.byte	0x04, 0x0a
        /*006a*/ 	.short	(.L_19 - .L_18)
	.align		4
.L_18:
        /*006c*/ 	.word	index@(.nv.constant0._Z21matrixVectorMulKernelPfS_S_i)
        /*0070*/ 	.short	0x0380
        /*0072*/ 	.short	0x001c


	//----- nvinfo : EIATTR_SW_WAR
	.align		4
.L_19:
        /*0074*/ 	.byte	0x04, 0x36
        /*0076*/ 	.short	(.L_21 - .L_20)
.L_20:
        /*0078*/ 	.word	0x00000008
.L_21:


//--------------------- .nv.callgraph             --------------------------
	.section	.nv.callgraph,"",@"SHT_CUDA_CALLGRAPH"
	.align	4
	.sectionentsize	8
	.align		4
        /*0000*/ 	.word	0x00000000
	.align		4
        /*0004*/ 	.word	0xffffffff
	.align		4
        /*0008*/ 	.word	0x00000000
	.align		4
        /*000c*/ 	.word	0xfffffffe
	.align		4
        /*0010*/ 	.word	0x00000000
	.align		4
        /*0014*/ 	.word	0xfffffffd
	.align		4
        /*0018*/ 	.word	0x00000000
	.align		4
        /*001c*/ 	.word	0xfffffffc


//--------------------- .text._Z21matrixVectorMulKernelPfS_S_i --------------------------
	.section	.text._Z21matrixVectorMulKernelPfS_S_i,"ax",@progbits
	.align	128
        .global         _Z21matrixVectorMulKernelPfS_S_i
        .type           _Z21matrixVectorMulKernelPfS_S_i,@function
        .size           _Z21matrixVectorMulKernelPfS_S_i,(.L_x_7 - _Z21matrixVectorMulKernelPfS_S_i)
        .other          _Z21matrixVectorMulKernelPfS_S_i,@"STO_CUDA_ENTRY STV_DEFAULT"
_Z21matrixVectorMulKernelPfS_S_i:
.text._Z21matrixVectorMulKernelPfS_S_i:
[----:B------:R-:W-:Y:S01]  /*0000*/  LDC R1, c[0x0][0x37c] ;  /* 0x0000df00ff017b82 */ /* 0x000fe20000000800 */
[----:B------:R-:W0:Y:S07]  /*0010*/  S2R R3, SR_TID.X ;  /* 0x0000000000037919 */ /* 0x000e2e0000002100 */
[----:B------:R-:W0:Y:S01]  /*0020*/  S2UR UR4, SR_CTAID.X ;  /* 0x00000000000479c3 */ /* 0x000e220000002500 */
[----:B------:R-:W1:Y:S07]  /*0030*/  LDCU UR16, c[0x0][0x398] ;  /* 0x00007300ff1077ac */ /* 0x000e6e0008000800 */
[----:B------:R-:W0:Y:S02]  /*0040*/  LDC R0, c[0x0][0x360] ;  /* 0x0000d800ff007b82 */ /* 0x000e240000000800 */
[----:B0-----:R-:W-:-:S05]  /*0050*/  IMAD R0, R0, UR4, R3 ;  /* 0x0000000400007c24 */ /* 0x001fca000f8e0203 */
[----:B-1----:R-:W-:-:S13]  /*0060*/  ISETP.GE.AND P0, PT, R0, UR16, PT ;  /* 0x0000001000007c0c */ /* 0x002fda000bf06270 */
[----:B------:R-:W-:Y:S05]  /*0070*/  @P0 EXIT ;  /* 0x000000000000094d */ /* 0x000fea0003800000 */
[----:B------:R-:W-:Y:S01]  /*0080*/  UISETP.GE.AND UP0, UPT, UR16, 0x1, UPT ;  /* 0x000000011000788c */ /* 0x000fe2000bf06270 */
[----:B------:R-:W-:Y:S01]  /*0090*/  HFMA2 R15, -RZ, RZ, 0, 0 ;  /* 0x00000000ff0f7431 */ /* 0x000fe200000001ff */
[----:B------:R-:W0:Y:S07]  /*00a0*/  LDCU.64 UR14, c[0x0][0x358] ;  /* 0x00006b00ff0e77ac */ /* 0x000e2e0008000a00 */
[----:B------:R-:W-:Y:S05]  /*00b0*/  BRA.U !UP0, `(.L_x_0) ;  /* 0x0000000908647547 */ /* 0x000fea000b800000 */
[----:B------:R-:W-:Y:S02]  /*00c0*/  UISETP.GE.U32.AND UP1, UPT, UR16, 0x10, UPT ;  /* 0x000000101000788c */ /* 0x000fe4000bf26070 */
[----:B------:R-:W-:Y:S01]  /*00d0*/  IMAD R7, R0, UR16, RZ ;  /* 0x0000001000077c24 */ /* 0x000fe2000f8e02ff */
[----:B------:R-:W-:Y:S01]  /*00e0*/  ULOP3.LUT UR12, UR16, 0xf, URZ, 0xc0, !UPT ;  /* 0x0000000f100c7892 */ /* 0x000fe2000f8ec0ff */
[----:B------:R-:W-:Y:S02]  /*00f0*/  MOV R15, RZ ;  /* 0x000000ff000f7202 */ /* 0x000fe40000000f00 */
[----:B------:R-:W-:Y:S01]  /*0100*/  MOV R8, RZ ;  /* 0x000000ff00087202 */ /* 0x000fe20000000f00 */
[----:B------:R-:W-:Y:S02]  /*0110*/  UISETP.NE.AND UP0, UPT, UR12, URZ, UPT ;  /* 0x000000ff0c00728c */ /* 0x000fe4000bf05270 */
[----:B------:R-:W-:Y:S09]  /*0120*/  BRA.U !UP1, `(.L_x_1) ;  /* 0x0000000509147547 */ /* 0x000ff2000b800000 */
[----:B------:R-:W1:Y:S01]  /*0130*/  LDCU.128 UR8, c[0x0][0x380] ;  /* 0x00007000ff0877ac */ /* 0x000e620008000c00 */
[----:B------:R-:W-:Y:S02]  /*0140*/  MOV R15, RZ ;  /* 0x000000ff000f7202 */ /* 0x000fe40000000f00 */
[----:B------:R-:W-:Y:S01]  /*0150*/  MOV R6, R7 ;  /* 0x0000000700067202 */ /* 0x000fe20000000f00 */
[----:B------:R-:W-:-:S06]  /*0160*/  ULOP3.LUT UR13, UR16, 0x7ffffff0, URZ, 0xc0, !UPT ;  /* 0x7ffffff0100d7892 */ /* 0x000fcc000f8ec0ff */
[----:B------:R-:W-:Y:S01]  /*0170*/  MOV R8, UR13 ;  /* 0x0000000d00087c02 */ /* 0x000fe20008000f00 */
[----:B-1----:R-:W-:Y:S02]  /*0180*/  UIADD3 UR4, UP2, UPT, UR10, 0x20, URZ ;  /* 0x000000200a047890 */ /* 0x002fe4000ff5e0ff */
[----:B------:R-:W-:Y:S02]  /*0190*/  UIADD3 UR6, UP1, UPT, UR8, 0x20, URZ ;  /* 0x0000002008067890 */ /* 0x000fe4000ff3e0ff */
[----:B------:R-:W-:Y:S02]  /*01a0*/  UIADD3.X UR5, UPT, UPT, URZ, UR11, URZ, UP2, !UPT ;  /* 0x0000000bff057290 */ /* 0x000fe400097fe4ff */
[----:B------:R-:W-:Y:S01]  /*01b0*/  MOV R2, UR4 ;  /* 0x0000000400027c02 */ /* 0x000fe20008000f00 */
[----:B------:R-:W-:Y:S02]  /*01c0*/  UIADD3 UR8, UPT, UPT, -UR13, URZ, URZ ;  /* 0x000000ff0d087290 */ /* 0x000fe4000fffe1ff */
[----:B------:R-:W-:Y:S01]  /*01d0*/  UIADD3.X UR7, UPT, UPT, URZ, UR9, URZ, UP1, !UPT ;  /* 0x00000009ff077290 */ /* 0x000fe20008ffe4ff */
[----:B------:R-:W-:-:S11]  /*01e0*/  MOV R3, UR5 ;  /* 0x0000000500037c02 */ /* 0x000fd60008000f00 */
.L_x_2:
[----:B------:R-:W-:Y:S01]  /*01f0*/  MOV R4, UR6 ;  /* 0x0000000600047c02 */ /* 0x000fe20008000f00 */
[----:B0-----:R-:W2:Y:S01]  /*0200*/  LDG.E R17, desc[UR14][R2.64+-0x20] ;  /* 0xffffe00e02117981 */ /* 0x001ea2000c1e1900 */
[----:B------:R-:W-:-:S03]  /*0210*/  MOV R5, UR7 ;  /* 0x0000000700057c02 */ /* 0x000fc60008000f00 */
[----:B------:R-:W3:Y:S01]  /*0220*/  LDG.E R25, desc[UR14][R2.64+-0x1c] ;  /* 0xffffe40e02197981 */ /* 0x000ee2000c1e1900 */
[----:B------:R-:W-:-:S03]  /*0230*/  IMAD.WIDE R4, R6, 0x4, R4 ;  /* 0x0000000406047825 */ /* 0x000fc600078e0204 */
[----:B------:R-:W4:Y:S04]  /*0240*/  LDG.E R19, desc[UR14][R2.64+-0x18] ;  /* 0xffffe80e02137981 */ /* 0x000f28000c1e1900 */
[----:B------:R-:W2:Y:S04]  /*0250*/  LDG.E R16, desc[UR14][R4.64+-0x20] ;  /* 0xffffe00e04107981 */ /* 0x000ea8000c1e1900 */
[----:B------:R-:W3:Y:S04]  /*0260*/  LDG.E R18, desc[UR14][R4.64+-0x1c] ;  /* 0xffffe40e04127981 */ /* 0x000ee8000c1e1900 */
[----:B------:R-:W4:Y:S04]  /*0270*/  LDG.E R20, desc[UR14][R4.64+-0x18] ;  /* 0xffffe80e04147981 */ /* 0x000f28000c1e1900 */
[----:B------:R-:W5:Y:S04]  /*0280*/  LDG.E R22, desc[UR14][R2.64+-0x14] ;  /* 0xffffec0e02167981 */ /* 0x000f68000c1e1900 */
        /* <DEDUP_REMOVED lines=8> */
[----:B------:R-:W5:Y:S01]  /*0310*/  LDG.E R14, desc[UR14][R4.64+-0x4] ;  /* 0xfffffc0e040e7981 */ /* 0x000f62000c1e1900 */
[----:B--2---:R-:W-:-:S03]  /*0320*/  FFMA R17, R16, R17, R15 ;  /* 0x0000001110117223 */ /* 0x004fc6000000000f */
[----:B------:R-:W2:Y:S04]  /*0330*/  LDG.E R15, desc[UR14][R2.64] ;  /* 0x0000000e020f7981 */ /* 0x000ea8000c1e1900 */
[----:B------:R-:W2:Y:S01]  /*0340*/  LDG.E R16, desc[UR14][R4.64] ;  /* 0x0000000e04107981 */ /* 0x000ea2000c1e1900 */
[----:B---3--:R-:W-:-:S03]  /*0350*/  FFMA R25, R18, R25, R17 ;  /* 0x0000001912197223 */ /* 0x008fc60000000011 */
[----:B------:R-:W3:Y:S01]  /*0360*/  LDG.E R17, desc[UR14][R2.64+0x4] ;  /* 0x0000040e02117981 */ /* 0x000ee2000c1e1900 */
[----:B----4-:R-:W-:-:S03]  /*0370*/  FFMA R26, R20, R19, R25 ;  /* 0x00000013141a7223 */ /* 0x010fc60000000019 */
[----:B------:R-:W3:Y:S04]  /*0380*/  LDG.E R18, desc[UR14][R4.64+0x4] ;  /* 0x0000040e04127981 */ /* 0x000ee8000c1e1900 */
[----:B------:R-:W4:Y:S01]  /*0390*/  LDG.E R20, desc[UR14][R2.64+0x8] ;  /* 0x0000080e02147981 */ /* 0x000f22000c1e1900 */
[----:B-----5:R-:W-:-:S03]  /*03a0*/  FFMA R25, R21, R22, R26 ;  /* 0x0000001615197223 */ /* 0x020fc6000000001a */
[----:B------:R-:W4:Y:S04]  /*03b0*/  LDG.E R19, desc[UR14][R4.64+0x8] ;  /* 0x0000080e04137981 */ /* 0x000f28000c1e1900 */
[----:B------:R-:W5:Y:S01]  /*03c0*/  LDG.E R22, desc[UR14][R2.64+0xc] ;  /* 0x00000c0e02167981 */ /* 0x000f62000c1e1900 */
[----:B------:R-:W-:-:S03]  /*03d0*/  FFMA R25, R24, R23, R25 ;  /* 0x0000001718197223 */ /* 0x000fc60000000019 */
[----:B------:R-:W5:Y:S04]  /*03e0*/  LDG.E R21, desc[UR14][R4.64+0xc] ;  /* 0x00000c0e04157981 */ /* 0x000f68000c1e1900 */
[----:B------:R-:W5:Y:S01]  /*03f0*/  LDG.E R24, desc[UR14][R2.64+0x10] ;  /* 0x0000100e02187981 */ /* 0x000f62000c1e1900 */
[----:B------:R-:W-:-:S03]  /*0400*/  FFMA R25, R10, R9, R25 ;  /* 0x000000090a197223 */ /* 0x000fc60000000019 */
[----:B------:R-:W5:Y:S04]  /*0410*/  LDG.E R23, desc[UR14][R4.64+0x10] ;  /* 0x0000100e04177981 */ /* 0x000f68000c1e1900 */
[----:B------:R-:W5:Y:S01]  /*0420*/  LDG.E R10, desc[UR14][R2.64+0x14] ;  /* 0x0000140e020a7981 */ /* 0x000f62000c1e1900 */
[----:B------:R-:W-:-:S03]  /*0430*/  FFMA R27, R12, R11, R25 ;  /* 0x0000000b0c1b7223 */ /* 0x000fc60000000019 */
[----:B------:R-:W5:Y:S04]  /*0440*/  LDG.E R9, desc[UR14][R4.64+0x14] ;  /* 0x0000140e04097981 */ /* 0x000f68000c1e1900 */
[----:B------:R-:W5:Y:S04]  /*0450*/  LDG.E R11, desc[UR14][R2.64+0x18] ;  /* 0x0000180e020b7981 */ /* 0x000f68000c1e1900 */
[----:B------:R-:W5:Y:S04]  /*0460*/  LDG.E R12, desc[UR14][R4.64+0x18] ;  /* 0x0000180e040c7981 */ /* 0x000f68000c1e1900 */
[----:B------:R-:W5:Y:S04]  /*0470*/  LDG.E R25, desc[UR14][R4.64+0x1c] ;  /* 0x00001c0e04197981 */ /* 0x000f68000c1e1900 */
[----:B------:R0:W5:Y:S01]  /*0480*/  LDG.E R26, desc[UR14][R2.64+0x1c] ;  /* 0x00001c0e021a7981 */ /* 0x000162000c1e1900 */
[----:B------:R-:W-:Y:S01]  /*0490*/  FFMA R13, R14, R13, R27 ;  /* 0x0000000d0e0d7223 */ /* 0x000fe2000000001b */
[----:B------:R-:W-:-:S04]  /*04a0*/  UIADD3 UR8, UPT, UPT, UR8, 0x10, URZ ;  /* 0x0000001008087890 */ /* 0x000fc8000fffe0ff */
[----:B------:R-:W-:Y:S01]  /*04b0*/  UISETP.NE.AND UP1, UPT, UR8, URZ, UPT ;  /* 0x000000ff0800728c */ /* 0x000fe2000bf25270 */
[----:B0-----:R-:W-:Y:S02]  /*04c0*/  IADD3 R2, P0, PT, R2, 0x40, RZ ;  /* 0x0000004002027810 */ /* 0x001fe40007f1e0ff */
[----:B------:R-:W-:Y:S02]  /*04d0*/  IADD3 R6, PT, PT, R6, 0x10, RZ ;  /* 0x0000001006067810 */ /* 0x000fe40007ffe0ff */
[----:B------:R-:W-:Y:S01]  /*04e0*/  IADD3.X R3, PT, PT, RZ, R3, RZ, P0, !PT ;  /* 0x00000003ff037210 */ /* 0x000fe200007fe4ff */
[----:B--2---:R-:W-:-:S04]  /*04f0*/  FFMA R13, R16, R15, R13 ;  /* 0x0000000f100d7223 */ /* 0x004fc8000000000d */
[----:B---3--:R-:W-:-:S04]  /*0500*/  FFMA R18, R18, R17, R13 ;  /* 0x0000001112127223 */ /* 0x008fc8000000000d */
[----:B----4-:R-:W-:-:S04]  /*0510*/  FFMA R18, R19, R20, R18 ;  /* 0x0000001413127223 */ /* 0x010fc80000000012 */
[----:B-----5:R-:W-:-:S04]  /*0520*/  FFMA R18, R21, R22, R18 ;  /* 0x0000001615127223 */ /* 0x020fc80000000012 */
[----:B------:R-:W-:-:S04]  /*0530*/  FFMA R18, R23, R24, R18 ;  /* 0x0000001817127223 */ /* 0x000fc80000000012 */
[----:B------:R-:W-:-:S04]  /*0540*/  FFMA R9, R9, R10, R18 ;  /* 0x0000000a09097223 */ /* 0x000fc80000000012 */
[----:B------:R-:W-:-:S04]  /*0550*/  FFMA R12, R12, R11, R9 ;  /* 0x0000000b0c0c7223 */ /* 0x000fc80000000009 */
[----:B------:R-:W-:Y:S01]  /*0560*/  FFMA R15, R25, R26, R12 ;  /* 0x0000001a190f7223 */ /* 0x000fe2000000000c */
[----:B------:R-:W-:Y:S06]  /*0570*/  BRA.U UP1, `(.L_x_2) ;  /* 0xfffffffd011c7547 */ /* 0x000fec000b83ffff */
.L_x_1:
[----:B------:R-:W-:Y:S05]  /*0580*/  BRA.U !UP0, `(.L_x_0) ;  /* 0x0000000508307547 */ /* 0x000fea000b800000 */
[----:B------:R-:W-:Y:S02]  /*0590*/  UISETP.GE.U32.AND UP0, UPT, UR12, 0x8, UPT ;  /* 0x000000080c00788c */ /* 0x000fe4000bf06070 */
[----:B------:R-:W-:-:S04]  /*05a0*/  ULOP3.LUT UR5, UR16, 0x7, URZ, 0xc0, !UPT ;  /* 0x0000000710057892 */ /* 0x000fc8000f8ec0ff */
[----:B------:R-:W-:-:S03]  /*05b0*/  UISETP.NE.AND UP1, UPT, UR5, URZ, UPT ;  /* 0x000000ff0500728c */ /* 0x000fc6000bf25270 */
[----:B------:R-:W-:Y:S08]  /*05c0*/  BRA.U !UP0, `(.L_x_3) ;  /* 0x0000000108787547 */ /* 0x000ff0000b800000 */
[----:B------:R-:W1:Y:S01]  /*05d0*/  LDC.64 R2, c[0x0][0x380] ;  /* 0x0000e000ff027b82 */ /* 0x000e620000000a00 */
[----:B------:R-:W-:-:S07]  /*05e0*/  IADD3 R9, PT, PT, R7, R8, RZ ;  /* 0x0000000807097210 */ /* 0x000fce0007ffe0ff */
[----:B------:R-:W2:Y:S01]  /*05f0*/  LDC.64 R4, c[0x0][0x388] ;  /* 0x0000e200ff047b82 */ /* 0x000ea20000000a00 */
[----:B-1----:R-:W-:-:S05]  /*0600*/  IMAD.WIDE R2, R9, 0x4, R2 ;  /* 0x0000000409027825 */ /* 0x002fca00078e0202 */
[----:B0-----:R-:W3:Y:S01]  /*0610*/  LDG.E R10, desc[UR14][R2.64] ;  /* 0x0000000e020a7981 */ /* 0x001ee2000c1e1900 */
[----:B--2---:R-:W-:-:S03]  /*0620*/  IMAD.WIDE.U32 R4, R8, 0x4, R4 ;  /* 0x0000000408047825 */ /* 0x004fc600078e0004 */
[----:B------:R-:W2:Y:S04]  /*0630*/  LDG.E R13, desc[UR14][R2.64+0x4] ;  /* 0x0000040e020d7981 */ /* 0x000ea8000c1e1900 */
[----:B------:R-:W3:Y:S04]  /*0640*/  LDG.E R11, desc[UR14][R4.64] ;  /* 0x0000000e040b7981 */ /* 0x000ee8000c1e1900 */
[----:B------:R-:W2:Y:S04]  /*0650*/  LDG.E R12, desc[UR14][R4.64+0x4] ;  /* 0x0000040e040c7981 */ /* 0x000ea8000c1e1900 */
[----:B------:R-:W4:Y:S04]  /*0660*/  LDG.E R17, desc[UR14][R2.64+0x8] ;  /* 0x0000080e02117981 */ /* 0x000f28000c1e1900 */
        /* <DEDUP_REMOVED lines=11> */
[----:B------:R-:W-:Y:S01]  /*0720*/  IADD3 R8, PT, PT, R8, 0x8, RZ ;  /* 0x0000000808087810 */ /* 0x000fe20007ffe0ff */
[----:B---3--:R-:W-:-:S04]  /*0730*/  FFMA R10, R10, R11, R15 ;  /* 0x0000000b0a0a7223 */ /* 0x008fc8000000000f */
[----:B--2---:R-:W-:-:S04]  /*0740*/  FFMA R10, R13, R12, R10 ;  /* 0x0000000c0d0a7223 */ /* 0x004fc8000000000a */
[----:B----4-:R-:W-:-:S04]  /*0750*/  FFMA R10, R17, R14, R10 ;  /* 0x0000000e110a7223 */ /* 0x010fc8000000000a */
[----:B-----5:R-:W-:-:S04]  /*0760*/  FFMA R10, R19, R16, R10 ;  /* 0x00000010130a7223 */ /* 0x020fc8000000000a */
[----:B------:R-:W-:-:S04]  /*0770*/  FFMA R10, R21, R18, R10 ;  /* 0x00000012150a7223 */ /* 0x000fc8000000000a */
[----:B------:R-:W-:-:S04]  /*0780*/  FFMA R23, R23, R20, R10 ;  /* 0x0000001417177223 */ /* 0x000fc8000000000a */
[----:B------:R-:W-:-:S04]  /*0790*/  FFMA R6, R6, R9, R23 ;  /* 0x0000000906067223 */ /* 0x000fc80000000017 */
[----:B------:R-:W-:-:S07]  /*07a0*/  FFMA R15, R25, R22, R6 ;  /* 0x00000016190f7223 */ /* 0x000fce0000000006 */
.L_x_3:
        /* <DEDUP_REMOVED lines=17> */
[----:B------:R-:W5:Y:S01]  /*08c0*/  LDG.E R14, desc[UR14][R4.64+0xc] ;  /* 0x00000c0e040e7981 */ /* 0x000f62000c1e1900 */
[----:B------:R-:W-:Y:S01]  /*08d0*/  IADD3 R8, PT, PT, R8, 0x4, RZ ;  /* 0x0000000408087810 */ /* 0x000fe20007ffe0ff */
[----:B---3--:R-:W-:-:S04]  /*08e0*/  FFMA R6, R6, R9, R15 ;  /* 0x0000000906067223 */ /* 0x008fc8000000000f */
[----:B--2---:R-:W-:-:S04]  /*08f0*/  FFMA R6, R11, R10, R6 ;  /* 0x0000000a0b067223 */ /* 0x004fc80000000006 */
[----:B----4-:R-:W-:-:S04]  /*0900*/  FFMA R6, R13, R12, R6 ;  /* 0x0000000c0d067223 */ /* 0x010fc80000000006 */
[----:B-----5:R-:W-:-:S07]  /*0910*/  FFMA R15, R17, R14, R6 ;  /* 0x0000000e110f7223 */ /* 0x020fce0000000006 */
.L_x_4:
[----:B------:R-:W-:Y:S05]  /*0920*/  BRA.U !UP1, `(.L_x_0) ;  /* 0x0000000109487547 */ /* 0x000fea000b800000 */
[----:B------:R-:W1:Y:S01]  /*0930*/  LDC.64 R2, c[0x0][0x388] ;  /* 0x0000e200ff027b82 */ /* 0x000e620000000a00 */
[----:B------:R-:W-:Y:S01]  /*0940*/  IADD3 R7, PT, PT, R7, R8, RZ ;  /* 0x0000000807077210 */ /* 0x000fe20007ffe0ff */
[----:B------:R-:W-:-:S06]  /*0950*/  UIADD3 UR4, UPT, UPT, -UR4, URZ, URZ ;  /* 0x000000ff04047290 */ /* 0x000fcc000fffe1ff */
[----:B------:R-:W2:Y:S01]  /*0960*/  LDC.64 R10, c[0x0][0x380] ;  /* 0x0000e000ff0a7b82 */ /* 0x000ea20000000a00 */
[----:B-1----:R-:W-:-:S03]  /*0970*/  IMAD.WIDE.U32 R2, R8, 0x4, R2 ;  /* 0x0000000408027825 */ /* 0x002fc600078e0002 */
[----:B------:R-:W-:Y:S02]  /*0980*/  MOV R6, R2 ;  /* 0x0000000200067202 */ /* 0x000fe40000000f00 */
[----:B------:R-:W-:-:S07]  /*0990*/  MOV R5, R3 ;  /* 0x0000000300057202 */ /* 0x000fce0000000f00 */
.L_x_5:
[----:B--2---:R-:W-:Y:S01]  /*09a0*/  IMAD.WIDE R2, R7, 0x4, R10 ;  /* 0x0000000407027825 */ /* 0x004fe200078e020a */
[----:B------:R-:W-:-:S05]  /*09b0*/  MOV R4, R6 ;  /* 0x0000000600047202 */ /* 0x000fca0000000f00 */
[----:B0-----:R-:W2:Y:S04]  /*09c0*/  LDG.E R2, desc[UR14][R2.64] ;  /* 0x0000000e02027981 */ /* 0x001ea8000c1e1900 */
[----:B------:R0:W2:Y:S01]  /*09d0*/  LDG.E R4, desc[UR14][R4.64] ;  /* 0x0000000e04047981 */ /* 0x0000a2000c1e1900 */
[----:B------:R-:W-:Y:S01]  /*09e0*/  UIADD3 UR4, UPT, UPT, UR4, 0x1, URZ ;  /* 0x0000000104047890 */ /* 0x000fe2000fffe0ff */
[----:B------:R-:W-:Y:S02]  /*09f0*/  IADD3 R6, P0, PT, R6, 0x4, RZ ;  /* 0x0000000406067810 */ /* 0x000fe40007f1e0ff */
[----:B------:R-:W-:Y:S01]  /*0a00*/  IADD3 R7, PT, PT, R7, 0x1, RZ ;  /* 0x0000000107077810 */ /* 0x000fe20007ffe0ff */
[----:B------:R-:W-:Y:S01]  /*0a10*/  UISETP.NE.AND UP0, UPT, UR4, URZ, UPT ;  /* 0x000000ff0400728c */ /* 0x000fe2000bf05270 */
[----:B0-----:R-:W-:Y:S01]  /*0a20*/  IADD3.X R5, PT, PT, RZ, R5, RZ, P0, !PT ;  /* 0x00000005ff057210 */ /* 0x001fe200007fe4ff */
[----:B--2---:R-:W-:-:S07]  /*0a30*/  FFMA R15, R2, R4, R15 ;  /* 0x00000004020f7223 */ /* 0x004fce000000000f */
[----:B------:R-:W-:Y:S05]  /*0a40*/  BRA.U UP0, `(.L_x_5) ;  /* 0xfffffffd00d47547 */ /* 0x000fea000b83ffff */
.L_x_0:
[----:B------:R-:W1:Y:S02]  /*0a50*/  LDC.64 R2, c[0x0][0x390] ;  /* 0x0000e400ff027b82 */ /* 0x000e640000000a00 */
[----:B-1----:R-:W-:-:S05]  /*0a60*/  IMAD.WIDE R2, R0, 0x4, R2 ;  /* 0x0000000400027825 */ /* 0x002fca00078e0202 */
[----:B0-----:R-:W-:Y:S01]  /*0a70*/  STG.E desc[UR14][R2.64], R15 ;  /* 0x0000000f02007986 */ /* 0x001fe2000c10190e */
[----:B------:R-:W-:Y:S05]  /*0a80*/  EXIT ;  /* 0x000000000000794d */ /* 0x000fea0003800000 */
.L_x_6:
[----:B------:R-:W-:-:S00]  /*0a90*/  BRA `(.L_x_6) ;  /* 0xfffffffc00fc7947 */ /* 0x000fc0000383ffff */
[----:B------:R-:W-:-:S00]  /*0aa0*/  NOP ;  /* 0x0000000000007918 */ /* 0x000fc00000000000 */
        /* <DEDUP_REMOVED lines=13> */
.L_x_7:


//--------------------- .nv.shared.reserved.0     --------------------------
	.section	.nv.shared.reserved.0,"aw",@nobits
	.weak		__nv_reservedSMEM_offset_0_alias
	.size		__nv_reservedSMEM_offset_0_alias, 0, 64
	.other		__nv_reservedSMEM_offset_0_alias,@"STO_CUDA_RESERVED_SHARED STV_DEFAULT"
__nv_reservedSMEM_offset_0_alias:
	.zero		0
	.zero		64


//--------------------- .nv.constant0._Z21matrixVectorMulKernelPfS_S_i --------------------------
	.section	.nv.constant0._Z21matrixVectorMulKernelPfS_S_i,"a",@progbits
	.sectionflags	@""
	.align	4
.nv.constant0._Z21matrixVectorMulKernelPfS_S_i:
	.zero		924


//--------------------- SYMBOLS --------------------------

	.type		.nv.reservedSmem.offset0,@object
	.size		.nv.reservedSmem.offset0,0x4
